//
// Generated by NVIDIA NVVM Compiler
//
// Compiler Build ID: CL-36424714
// Cuda compilation tools, release 13.0, V13.0.88
// Based on NVVM 20.0.0
//

.version 9.0
.target sm_100
.address_size 64

	// .globl	_Z11SumMatrCudaPiS_S_ii

.visible .entry _Z11SumMatrCudaPiS_S_ii(
	.param .u64 .ptr .align 1 _Z11SumMatrCudaPiS_S_ii_param_0,
	.param .u64 .ptr .align 1 _Z11SumMatrCudaPiS_S_ii_param_1,
	.param .u64 .ptr .align 1 _Z11SumMatrCudaPiS_S_ii_param_2,
	.param .u32 _Z11SumMatrCudaPiS_S_ii_param_3,
	.param .u32 _Z11SumMatrCudaPiS_S_ii_param_4
)
{
	.reg .b32 	%r<14>;
	.reg .b64 	%rd<11>;

	ld.param.u64 	%rd1, [_Z11SumMatrCudaPiS_S_ii_param_0];
	ld.param.u64 	%rd2, [_Z11SumMatrCudaPiS_S_ii_param_1];
	ld.param.u64 	%rd3, [_Z11SumMatrCudaPiS_S_ii_param_2];
	ld.param.u32 	%r1, [_Z11SumMatrCudaPiS_S_ii_param_3];
	cvta.to.global.u64 	%rd4, %rd1;
	cvta.to.global.u64 	%rd5, %rd3;
	cvta.to.global.u64 	%rd6, %rd2;
	mov.u32 	%r2, %tid.x;
	mov.u32 	%r3, %ctaid.x;
	mov.u32 	%r4, %ntid.x;
	mad.lo.s32 	%r5, %r3, %r4, %r2;
	mov.u32 	%r6, %tid.y;
	mov.u32 	%r7, %ctaid.y;
	mov.u32 	%r8, %ntid.y;
	mad.lo.s32 	%r9, %r7, %r8, %r6;
	mad.lo.s32 	%r10, %r1, %r5, %r9;
	mul.wide.s32 	%rd7, %r10, 4;
	add.s64 	%rd8, %rd6, %rd7;
	ld.global.u32 	%r11, [%rd8];
	add.s64 	%rd9, %rd5, %rd7;
	ld.global.u32 	%r12, [%rd9];
	add.s32 	%r13, %r12, %r11;
	add.s64 	%rd10, %rd4, %rd7;
	st.global.u32 	[%rd10], %r13;
	ret;

}


// ===== COMPILED SASS (sm_100) =====

	.target	sm_100

	.elftype	@"ET_EXEC"


//--------------------- .note.nv.tkinfo           --------------------------
	.section	.note.nv.tkinfo,"",@"SHT_NOTE"
	.sectionflags	@"SHF_NOTE_NV_TKINFO"
	.tkinfo
        /*0018*/ 	.word	0x00000002
        /*0030*/ 	.string	""
        /*0030*/ 	.string	"ptxas"
        /*0030*/ 	.string	"Cuda compilation tools, release 13.0, V13.0.88"
        /*0030*/ 	.string	"Build cuda_13.0.r13.0/compiler.36424714_0"
        /*0030*/ 	.string	"-arch sm_100 -m 64 "



//--------------------- .note.nv.cuinfo           --------------------------
	.section	.note.nv.cuinfo,"",@"SHT_NOTE"
	.sectionflags	@"SHF_NOTE_NV_CUINFO"
        /*0018*/ 	.short	0x0002
        /*001a*/ 	.short	0x0064
        /*001c*/ 	.short	0x0082
	.zero		2


//--------------------- .nv.info                  --------------------------
	.section	.nv.info,"",@"SHT_CUDA_INFO"
	.align	4


	//----- nvinfo : EIATTR_REGCOUNT
	.align		4
        /*0000*/ 	.byte	0x04, 0x2f
        /*0002*/ 	.short	(.L_1 - .L_0)
	.align		4
.L_0:
        /*0004*/ 	.word	index@(_Z11SumMatrCudaPiS_S_ii)
        /*0008*/ 	.word	0x0000000c


	//----- nvinfo : EIATTR_FRAME_SIZE
	.align		4
.L_1:
        /*000c*/ 	.byte	0x04, 0x11
        /*000e*/ 	.short	(.L_3 - .L_2)
	.align		4
.L_2:
        /*0010*/ 	.word	index@(_Z11SumMatrCudaPiS_S_ii)
        /*0014*/ 	.word	0x00000000


	//----- nvinfo : EIATTR_MIN_STACK_SIZE
	.align		4
.L_3:
        /*0018*/ 	.byte	0x04, 0x12
        /*001a*/ 	.short	(.L_5 - .L_4)
	.align		4
.L_4:
        /*001c*/ 	.word	index@(_Z11SumMatrCudaPiS_S_ii)
        /*0020*/ 	.word	0x00000000
.L_5:


//--------------------- .nv.compat                --------------------------
	.section	.nv.compat,"",@"SHT_CUDA_COMPAT_INFO"
	.align	4
        /*0000*/ 	.byte	0x02, 0x09, 0x00, 0x00, 0x02, 0x02, 0x01, 0x00, 0x02, 0x05, 0x05, 0x00, 0x03, 0x07, 0x01, 0x01
        /*0010*/ 	.byte	0x02, 0x03, 0x00, 0x00, 0x02, 0x06, 0x01, 0x00, 0x04, 0x0b, 0x08, 0x00, 0x09, 0x00, 0x00, 0x00
        /*0020*/ 	.byte	0x00, 0x00, 0x00, 0x00


//--------------------- .nv.info._Z11SumMatrCudaPiS_S_ii --------------------------
	.section	.nv.info._Z11SumMatrCudaPiS_S_ii,"",@"SHT_CUDA_INFO"
	.sectionflags	@""
	.align	4


	//----- nvinfo : EIATTR_CUDA_API_VERSION
	.align		4
        /*0000*/ 	.byte	0x04, 0x37
        /*0002*/ 	.short	(.L_7 - .L_6)
.L_6:
        /*0004*/ 	.word	0x00000082


	//----- nvinfo : EIATTR_KPARAM_INFO
	.align		4
.L_7:
        /*0008*/ 	.byte	0x04, 0x17
        /*000a*/ 	.short	(.L_9 - .L_8)
.L_8:
        /*000c*/ 	.word	0x00000000
        /*0010*/ 	.short	0x0004
        /*0012*/ 	.short	0x001c
        /*0014*/ 	.byte	0x00, 0xf0, 0x11, 0x00


	//----- nvinfo : EIATTR_KPARAM_INFO
	.align		4
.L_9:
        /*0018*/ 	.byte	0x04, 0x17
        /*001a*/ 	.short	(.L_11 - .L_10)
.L_10:
        /*001c*/ 	.word	0x00000000
        /*0020*/ 	.short	0x0003
        /*0022*/ 	.short	0x0018
        /*0024*/ 	.byte	0x00, 0xf0, 0x11, 0x00


	//----- nvinfo : EIATTR_KPARAM_INFO
	.align		4
.L_11:
        /*0028*/ 	.byte	0x04, 0x17
        /*002a*/ 	.short	(.L_13 - .L_12)
.L_12:
        /*002c*/ 	.word	0x00000000
        /*0030*/ 	.short	0x0002
        /*0032*/ 	.short	0x0010
        /*0034*/ 	.byte	0x00, 0xf5, 0x21, 0x00


	//----- nvinfo : EIATTR_KPARAM_INFO
	.align		4
.L_13:
        /*0038*/ 	.byte	0x04, 0x17
        /*003a*/ 	.short	(.L_15 - .L_14)
.L_14:
        /*003c*/ 	.word	0x00000000
        /*0040*/ 	.short	0x0001
        /*0042*/ 	.short	0x0008
        /*0044*/ 	.byte	0x00, 0xf5, 0x21, 0x00


	//----- nvinfo : EIATTR_KPARAM_INFO
	.align		4
.L_15:
        /*0048*/ 	.byte	0x04, 0x17
        /*004a*/ 	.short	(.L_17 - .L_16)
.L_16:
        /*004c*/ 	.word	0x00000000
        /*0050*/ 	.short	0x0000
        /*0052*/ 	.short	0x0000
        /*0054*/ 	.byte	0x00, 0xf5, 0x21, 0x00


	//----- nvinfo : EIATTR_SPARSE_MMA_MASK
	.align		4
.L_17:
        /*0058*/ 	.byte	0x03, 0x50
        /*005a*/ 	.short	0x0000


	//----- nvinfo : EIATTR_MAXREG_COUNT
	.align		4
        /*005c*/ 	.byte	0x03, 0x1b
        /*005e*/ 	.short	0x00ff


	//----- nvinfo : EIATTR_MERCURY_ISA_VERSION
	.align		4
        /*0060*/ 	.byte	0x03, 0x5f
        /*0062*/ 	.short	0x0101


	//----- nvinfo : EIATTR_VRC_CTA_INIT_COUNT
	.align		4
        /*0064*/ 	.byte	0x02, 0x4a
	.zero		1
	.zero		1


	//----- nvinfo : EIATTR_EXIT_INSTR_OFFSETS
	.align		4
        /*0068*/ 	.byte	0x04, 0x1c
        /*006a*/ 	.short	(.L_19 - .L_18)


	//   ....[0]....
.L_18:
        /*006c*/ 	.word	0x00000160


	//----- nvinfo : EIATTR_CBANK_PARAM_SIZE
	.align		4
.L_19:
        /*0070*/ 	.byte	0x03, 0x19
        /*0072*/ 	.short	0x0020


	//----- nvinfo : EIATTR_PARAM_CBANK
	.align		4
        /*0074*/ 	.byte	0x04, 0x0a
        /*0076*/ 	.short	(.L_21 - .L_20)
	.align		4
.L_20:
        /*0078*/ 	.word	index@(.nv.constant0._Z11SumMatrCudaPiS_S_ii)
        /*007c*/ 	.short	0x0380
        /*007e*/ 	.short	0x0020


	//----- nvinfo : EIATTR_SW_WAR
	.align		4
.L_21:
        /*0080*/ 	.byte	0x04, 0x36
        /*0082*/ 	.short	(.L_23 - .L_22)
.L_22:
        /*0084*/ 	.word	0x00000008
.L_23:


//--------------------- .nv.callgraph             --------------------------
	.section	.nv.callgraph,"",@"SHT_CUDA_CALLGRAPH"
	.align	4
	.sectionentsize	8
	.align		4
        /*0000*/ 	.word	0x00000000
	.align		4
        /*0004*/ 	.word	0xffffffff
	.align		4
        /*0008*/ 	.word	0x00000000
	.align		4
        /*000c*/ 	.word	0xfffffffe
	.align		4
        /*0010*/ 	.word	0x00000000
	.align		4
        /*0014*/ 	.word	0xfffffffd
	.align		4
        /*0018*/ 	.word	0x00000000
	.align		4
        /*001c*/ 	.word	0xfffffffc


//--------------------- .text._Z11SumMatrCudaPiS_S_ii --------------------------
	.section	.text._Z11SumMatrCudaPiS_S_ii,"ax",@progbits
	.align	128
        .global         _Z11SumMatrCudaPiS_S_ii
        .type           _Z11SumMatrCudaPiS_S_ii,@function
        .size           _Z11SumMatrCudaPiS_S_ii,(.L_x_1 - _Z11SumMatrCudaPiS_S_ii)
        .other          _Z11SumMatrCudaPiS_S_ii,@"STO_CUDA_ENTRY STV_DEFAULT"
_Z11SumMatrCudaPiS_S_ii:
.text._Z11SumMatrCudaPiS_S_ii:
[----:B------:R-:W-:Y:S01]  /*0000*/  LDC R1, c[0x0][0x37c] ;  /* 0x0000df00ff017b82 */ /* 0x000fe20000000800 */
[----:B------:R-:W0:Y:S07]  /*0010*/  S2R R0, SR_TID.X ;  /* 0x0000000000007919 */ /* 0x000e2e0000002100 */
[----:B------:R-:W0:Y:S01]  /*0020*/  S2UR UR6, SR_CTAID.X ;  /* 0x00000000000679c3 */ /* 0x000e220000002500 */
[----:B------:R-:W1:Y:S01]  /*0030*/  LDCU UR8, c[0x0][0x398] ;  /* 0x00007300ff0877ac */ /* 0x000e620008000800 */
[----:B------:R-:W2:Y:S01]  /*0040*/  S2R R6, SR_TID.Y ;  /* 0x0000000000067919 */ /* 0x000ea20000002200 */
[----:B------:R-:W3:Y:S05]  /*0050*/  LDCU.64 UR4, c[0x0][0x358] ;  /* 0x00006b00ff0477ac */ /* 0x000eea0008000a00 */
[----:B------:R-:W0:Y:S08]  /*0060*/  LDC R7, c[0x0][0x360] ;  /* 0x0000d800ff077b82 */ /* 0x000e300000000800 */
[----:B------:R-:W2:Y:S08]  /*0070*/  S2UR UR7, SR_CTAID.Y ;  /* 0x00000000000779c3 */ /* 0x000eb00000002600 */
[----:B------:R-:W2:Y:S08]  /*0080*/  LDC R9, c[0x0][0x364] ;  /* 0x0000d900ff097b82 */ /* 0x000eb00000000800 */
[----:B------:R-:W4:Y:S01]  /*0090*/  LDC.64 R2, c[0x0][0x388] ;  /* 0x0000e200ff027b82 */ /* 0x000f220000000a00 */
[----:B0-----:R-:W-:-:S07]  /*00a0*/  IMAD R0, R7, UR6, R0 ;  /* 0x0000000607007c24 */ /* 0x001fce000f8e0200 */
[----:B------:R-:W0:Y:S01]  /*00b0*/  LDC.64 R4, c[0x0][0x390] ;  /* 0x0000e400ff047b82 */ /* 0x000e220000000a00 */
[----:B--2---:R-:W-:-:S04]  /*00c0*/  IMAD R7, R9, UR7, R6 ;  /* 0x0000000709077c24 */ /* 0x004fc8000f8e0206 */
[----:B-1----:R-:W-:-:S03]  /*00d0*/  IMAD R9, R0, UR8, R7 ;  /* 0x0000000800097c24 */ /* 0x002fc6000f8e0207 */
[----:B------:R-:W1:Y:S01]  /*00e0*/  LDC.64 R6, c[0x0][0x380] ;  /* 0x0000e000ff067b82 */ /* 0x000e620000000a00 */
[----:B----4-:R-:W-:-:S06]  /*00f0*/  IMAD.WIDE R2, R9, 0x4, R2 ;  /* 0x0000000409027825 */ /* 0x010fcc00078e0202 */
[----:B---3--:R-:W2:Y:S01]  /*0100*/  LDG.E R2, desc[UR4][R2.64] ;  /* 0x0000000402027981 */ /* 0x008ea2000c1e1900 */
[----:B0-----:R-:W-:-:S06]  /*0110*/  IMAD.WIDE R4, R9, 0x4, R4 ;  /* 0x0000000409047825 */ /* 0x001fcc00078e0204 */
[----:B------:R-:W2:Y:S01]  /*0120*/  LDG.E R5, desc[UR4][R4.64] ;  /* 0x0000000404057981 */ /* 0x000ea2000c1e1900 */
[----:B-1----:R-:W-:Y:S01]  /*0130*/  IMAD.WIDE R6, R9, 0x4, R6 ;  /* 0x0000000409067825 */ /* 0x002fe200078e0206 */
[----:B--2---:R-:W-:-:S05]  /*0140*/  IADD3 R9, PT, PT, R2, R5, RZ ;  /* 0x0000000502097210 */ /* 0x004fca0007ffe0ff */
[----:B------:R-:W-:Y:S01]  /*0150*/  STG.E desc[UR4][R6.64], R9 ;  /* 0x0000000906007986 */ /* 0x000fe2000c101904 */
[----:B------:R-:W-:Y:S05]  /*0160*/  EXIT ;  /* 0x000000000000794d */ /* 0x000fea0003800000 */
.L_x_0:
[----:B------:R-:W-:-:S00]  /*0170*/  BRA `(.L_x_0) ;  /* 0xfffffffc00fc7947 */ /* 0x000fc0000383ffff */
[----:B------:R-:W-:-:S00]  /*0180*/  NOP ;  /* 0x0000000000007918 */ /* 0x000fc00000000000 */
[----:B------:R-:W-:-:S00]  /*0190*/  NOP ;  /* 0x0000000000007918 */ /* 0x000fc00000000000 */
[----:B------:R-:W-:-:S00]  /*01a0*/  NOP ;  /* 0x0000000000007918 */ /* 0x000fc00000000000 */
[----:B------:R-:W-:-:S00]  /*01b0*/  NOP ;  /* 0x0000000000007918 */ /* 0x000fc00000000000 */
[----:B------:R-:W-:-:S00]  /*01c0*/  NOP ;  /* 0x0000000000007918 */ /* 0x000fc00000000000 */
[----:B------:R-:W-:-:S00]  /*01d0*/  NOP ;  /* 0x0000000000007918 */ /* 0x000fc00000000000 */
[----:B------:R-:W-:-:S00]  /*01e0*/  NOP ;  /* 0x0000000000007918 */ /* 0x000fc00000000000 */
[----:B------:R-:W-:-:S00]  /*01f0*/  NOP ;  /* 0x0000000000007918 */ /* 0x000fc00000000000 */
.L_x_1:


//--------------------- .nv.shared.reserved.0     --------------------------
	.section	.nv.shared.reserved.0,"aw",@nobits
	.weak		__nv_reservedSMEM_offset_0_alias
	.size		__nv_reservedSMEM_offset_0_alias, 0, 64
	.other		__nv_reservedSMEM_offset_0_alias,@"STO_CUDA_RESERVED_SHARED STV_DEFAULT"
__nv_reservedSMEM_offset_0_alias:
	.zero		0
	.zero		64


//--------------------- .nv.constant0._Z11SumMatrCudaPiS_S_ii --------------------------
	.section	.nv.constant0._Z11SumMatrCudaPiS_S_ii,"a",@progbits
	.sectionflags	@""
	.align	4
.nv.constant0._Z11SumMatrCudaPiS_S_ii:
	.zero		928


//--------------------- SYMBOLS --------------------------

	.type		.nv.reservedSmem.offset0,@object
	.size		.nv.reservedSmem.offset0,0x4
